//
// Generated by NVIDIA NVVM Compiler
//
// Compiler Build ID: CL-36424714
// Cuda compilation tools, release 13.0, V13.0.88
// Based on NVVM 20.0.0
//

.version 9.0
.target sm_100
.address_size 64

	// .globl	_Z6kernelv
.extern .func  (.param .b32 func_retval0) vprintf
(
	.param .b64 vprintf_param_0,
	.param .b64 vprintf_param_1
)
;
.global .align 1 .b8 $str[13] = {116, 104, 114, 101, 97, 100, 32, 58, 32, 37, 100, 10};

.visible .entry _Z6kernelv()
{
	.local .align 8 .b8 	__local_depot0[8];
	.reg .b64 	%SP;
	.reg .b64 	%SPL;
	.reg .pred 	%p<3>;
	.reg .b32 	%r<5>;
	.reg .b64 	%rd<5>;

	mov.u64 	%SPL, __local_depot0;
	cvta.local.u64 	%SP, %SPL;
	mov.u32 	%r1, %tid.x;
	and.b32  	%r2, %r1, 1;
	setp.eq.b32 	%p1, %r2, 1;
	not.pred 	%p2, %p1;
	@%p2 bra 	$L__BB0_2;
	add.u64 	%rd1, %SP, 0;
	add.u64 	%rd2, %SPL, 0;
	st.local.u32 	[%rd2], %r1;
	mov.u64 	%rd3, $str;
	cvta.global.u64 	%rd4, %rd3;
	{ // callseq 0, 0
	.param .b64 param0;
	st.param.b64 	[param0], %rd4;
	.param .b64 param1;
	st.param.b64 	[param1], %rd1;
	.param .b32 retval0;
	call.uni (retval0), 
	vprintf, 
	(
	param0, 
	param1
	);
	ld.param.b32 	%r3, [retval0];
	} // callseq 0
$L__BB0_2:
	ret;

}


// ===== COMPILED SASS (sm_100) =====

	.target	sm_100

	.elftype	@"ET_EXEC"


//--------------------- .note.nv.tkinfo           --------------------------
	.section	.note.nv.tkinfo,"",@"SHT_NOTE"
	.sectionflags	@"SHF_NOTE_NV_TKINFO"
	.tkinfo
        /*0018*/ 	.word	0x00000002
        /*0030*/ 	.string	""
        /*0030*/ 	.string	"ptxas"
        /*0030*/ 	.string	"Cuda compilation tools, release 13.0, V13.0.88"
        /*0030*/ 	.string	"Build cuda_13.0.r13.0/compiler.36424714_0"
        /*0030*/ 	.string	"-arch sm_100 -m 64 "



//--------------------- .note.nv.cuinfo           --------------------------
	.section	.note.nv.cuinfo,"",@"SHT_NOTE"
	.sectionflags	@"SHF_NOTE_NV_CUINFO"
        /*0018*/ 	.short	0x0002
        /*001a*/ 	.short	0x0064
        /*001c*/ 	.short	0x0082
	.zero		2


//--------------------- .nv.info                  --------------------------
	.section	.nv.info,"",@"SHT_CUDA_INFO"
	.align	4


	//----- nvinfo : EIATTR_REGCOUNT
	.align		4
        /*0000*/ 	.byte	0x04, 0x2f
        /*0002*/ 	.short	(.L_2 - .L_1)
	.align		4
.L_1:
        /*0004*/ 	.word	index@(_Z6kernelv)
        /*0008*/ 	.word	0x00000018


	//----- nvinfo : EIATTR_FRAME_SIZE
	.align		4
.L_2:
        /*000c*/ 	.byte	0x04, 0x11
        /*000e*/ 	.short	(.L_4 - .L_3)
	.align		4
.L_3:
        /*0010*/ 	.word	index@(_Z6kernelv)
        /*0014*/ 	.word	0x00000008


	//----- nvinfo : EIATTR_MIN_STACK_SIZE
	.align		4
.L_4:
        /*0018*/ 	.byte	0x04, 0x12
        /*001a*/ 	.short	(.L_6 - .L_5)
	.align		4
.L_5:
        /*001c*/ 	.word	index@(_Z6kernelv)
        /*0020*/ 	.word	0x00000008
.L_6:


//--------------------- .nv.compat                --------------------------
	.section	.nv.compat,"",@"SHT_CUDA_COMPAT_INFO"
	.align	4
        /*0000*/ 	.byte	0x02, 0x09, 0x00, 0x00, 0x02, 0x02, 0x01, 0x00, 0x02, 0x05, 0x05, 0x00, 0x03, 0x07, 0x01, 0x01
        /*0010*/ 	.byte	0x02, 0x03, 0x00, 0x00, 0x02, 0x06, 0x01, 0x00, 0x04, 0x0b, 0x08, 0x00, 0x09, 0x00, 0x00, 0x00
        /*0020*/ 	.byte	0x00, 0x00, 0x00, 0x00


//--------------------- .nv.info._Z6kernelv       --------------------------
	.section	.nv.info._Z6kernelv,"",@"SHT_CUDA_INFO"
	.sectionflags	@""
	.align	4


	//----- nvinfo : EIATTR_CUDA_API_VERSION
	.align		4
        /*0000*/ 	.byte	0x04, 0x37
        /*0002*/ 	.short	(.L_8 - .L_7)
.L_7:
        /*0004*/ 	.word	0x00000082


	//----- nvinfo : EIATTR_SPARSE_MMA_MASK
	.align		4
.L_8:
        /*0008*/ 	.byte	0x03, 0x50
        /*000a*/ 	.short	0x0000


	//----- nvinfo : EIATTR_MAXREG_COUNT
	.align		4
        /*000c*/ 	.byte	0x03, 0x1b
        /*000e*/ 	.short	0x00ff


	//----- nvinfo : EIATTR_EXTERNS
	.align		4
        /*0010*/ 	.byte	0x04, 0x0f
        /*0012*/ 	.short	(.L_10 - .L_9)


	//   ....[0]....
	.align		4
.L_9:
        /*0014*/ 	.word	index@(vprintf)


	//----- nvinfo : EIATTR_MERCURY_ISA_VERSION
	.align		4
.L_10:
        /*0018*/ 	.byte	0x03, 0x5f
        /*001a*/ 	.short	0x0101


	//----- nvinfo : EIATTR_VRC_CTA_INIT_COUNT
	.align		4
        /*001c*/ 	.byte	0x02, 0x4a
	.zero		1
	.zero		1


	//----- nvinfo : EIATTR_SYSCALL_OFFSETS
	.align		4
        /*0020*/ 	.byte	0x04, 0x46
        /*0022*/ 	.short	(.L_12 - .L_11)


	//   ....[0]....
.L_11:
        /*0024*/ 	.word	0x00000110


	//----- nvinfo : EIATTR_EXIT_INSTR_OFFSETS
	.align		4
.L_12:
        /*0028*/ 	.byte	0x04, 0x1c
        /*002a*/ 	.short	(.L_14 - .L_13)


	//   ....[0]....
.L_13:
        /*002c*/ 	.word	0x00000090


	//   ....[1]....
        /*0030*/ 	.word	0x00000120


	//----- nvinfo : EIATTR_CRS_STACK_SIZE
	.align		4
.L_14:
        /*0034*/ 	.byte	0x04, 0x1e
        /*0036*/ 	.short	(.L_16 - .L_15)
.L_15:
        /*0038*/ 	.word	0x00000000


	//----- nvinfo : EIATTR_SW_WAR
	.align		4
.L_16:
        /*003c*/ 	.byte	0x04, 0x36
        /*003e*/ 	.short	(.L_18 - .L_17)
.L_17:
        /*0040*/ 	.word	0x00000008
.L_18:


//--------------------- .nv.callgraph             --------------------------
	.section	.nv.callgraph,"",@"SHT_CUDA_CALLGRAPH"
	.align	4
	.sectionentsize	8
	.align		4
        /*0000*/ 	.word	0x00000000
	.align		4
        /*0004*/ 	.word	0xffffffff
	.align		4
        /*0008*/ 	.word	index@(_Z6kernelv)
	.align		4
        /*000c*/ 	.word	index@(vprintf)
	.align		4
        /*0010*/ 	.word	0x00000000
	.align		4
        /*0014*/ 	.word	0xfffffffe
	.align		4
        /*0018*/ 	.word	0x00000000
	.align		4
        /*001c*/ 	.word	0xfffffffd
	.align		4
        /*0020*/ 	.word	0x00000000
	.align		4
        /*0024*/ 	.word	0xfffffffc


//--------------------- .nv.constant4             --------------------------
	.section	.nv.constant4,"a",@progbits
	.align	8
	.align		8
.nv.constant4:
        /*0000*/ 	.dword	vprintf
	.align		8
        /*0008*/ 	.dword	$str


//--------------------- .text._Z6kernelv          --------------------------
	.section	.text._Z6kernelv,"ax",@progbits
	.align	128
        .global         _Z6kernelv
        .type           _Z6kernelv,@function
        .size           _Z6kernelv,(.L_x_2 - _Z6kernelv)
        .other          _Z6kernelv,@"STO_CUDA_ENTRY STV_DEFAULT"
_Z6kernelv:
.text._Z6kernelv:
[----:B------:R-:W0:Y:S01]  /*0000*/  LDC R1, c[0x0][0x37c] ;  /* 0x0000df00ff017b82 */ /* 0x000e220000000800 */
[----:B------:R-:W1:Y:S01]  /*0010*/  S2R R8, SR_TID.X ;  /* 0x0000000000087919 */ /* 0x000e620000002100 */
[----:B------:R-:W2:Y:S01]  /*0020*/  LDCU UR4, c[0x0][0x2f8] ;  /* 0x00005f00ff0477ac */ /* 0x000ea20008000800 */
[----:B0-----:R-:W-:Y:S01]  /*0030*/  VIADD R1, R1, 0xfffffff8 ;  /* 0xfffffff801017836 */ /* 0x001fe20000000000 */
[----:B------:R-:W0:Y:S04]  /*0040*/  LDCU UR5, c[0x0][0x2fc] ;  /* 0x00005f80ff0577ac */ /* 0x000e280008000800 */
[----:B--2---:R-:W-:-:S05]  /*0050*/  IADD3 R6, P1, PT, R1, UR4, RZ ;  /* 0x0000000401067c10 */ /* 0x004fca000ff3e0ff */
[----:B0-----:R-:W-:Y:S01]  /*0060*/  IMAD.X R7, RZ, RZ, UR5, P1 ;  /* 0x00000005ff077e24 */ /* 0x001fe200088e06ff */
[----:B-1----:R-:W-:-:S04]  /*0070*/  LOP3.LUT R0, R8, 0x1, RZ, 0xc0, !PT ;  /* 0x0000000108007812 */ /* 0x002fc800078ec0ff */
[----:B------:R-:W-:-:S13]  /*0080*/  ISETP.NE.U32.AND P0, PT, R0, 0x1, PT ;  /* 0x000000010000780c */ /* 0x000fda0003f05070 */
[----:B------:R-:W-:Y:S05]  /*0090*/  @P0 EXIT ;  /* 0x000000000000094d */ /* 0x000fea0003800000 */
[----:B------:R-:W-:Y:S01]  /*00a0*/  MOV R0, 0x0 ;  /* 0x0000000000007802 */ /* 0x000fe20000000f00 */
[----:B------:R0:W-:Y:S01]  /*00b0*/  STL [R1], R8 ;  /* 0x0000000801007387 */ /* 0x0001e20000100800 */
[----:B------:R-:W1:Y:S02]  /*00c0*/  LDCU.64 UR4, c[0x4][0x8] ;  /* 0x01000100ff0477ac */ /* 0x000e640008000a00 */
[----:B------:R0:W2:Y:S01]  /*00d0*/  LDC.64 R2, c[0x4][R0] ;  /* 0x0100000000027b82 */ /* 0x0000a20000000a00 */
[----:B-1----:R-:W-:Y:S02]  /*00e0*/  IMAD.U32 R4, RZ, RZ, UR4 ;  /* 0x00000004ff047e24 */ /* 0x002fe4000f8e00ff */
[----:B0-----:R-:W-:-:S07]  /*00f0*/  IMAD.U32 R5, RZ, RZ, UR5 ;  /* 0x00000005ff057e24 */ /* 0x001fce000f8e00ff */
[----:B------:R-:W-:-:S07]  /*0100*/  LEPC R20, `(.L_x_0) ;  /* 0x000000001014794e */ /* 0x000fce0000000000 */
[----:B--2---:R-:W-:Y:S05]  /*0110*/  CALL.ABS.NOINC R2 ;  /* 0x0000000002007343 */ /* 0x004fea0003c00000 */
.L_x_0:
[----:B------:R-:W-:Y:S05]  /*0120*/  EXIT ;  /* 0x000000000000794d */ /* 0x000fea0003800000 */
.L_x_1:
[----:B------:R-:W-:-:S00]  /*0130*/  BRA `(.L_x_1) ;  /* 0xfffffffc00fc7947 */ /* 0x000fc0000383ffff */
[----:B------:R-:W-:-:S00]  /*0140*/  NOP ;  /* 0x0000000000007918 */ /* 0x000fc00000000000 */
        /* <DEDUP_REMOVED lines=11> */
.L_x_2:


//--------------------- .nv.global.init           --------------------------
	.section	.nv.global.init,"aw",@progbits
.nv.global.init:
	.type		$str,@object
	.size		$str,(.L_0 - $str)
$str:
        /*0000*/ 	.byte	0x74, 0x68, 0x72, 0x65, 0x61, 0x64, 0x20, 0x3a, 0x20, 0x25, 0x64, 0x0a, 0x00
.L_0:


//--------------------- .nv.shared.reserved.0     --------------------------
	.section	.nv.shared.reserved.0,"aw",@nobits
	.weak		__nv_reservedSMEM_offset_0_alias
	.size		__nv_reservedSMEM_offset_0_alias, 0, 64
	.other		__nv_reservedSMEM_offset_0_alias,@"STO_CUDA_RESERVED_SHARED STV_DEFAULT"
__nv_reservedSMEM_offset_0_alias:
	.zero		0
	.zero		64


//--------------------- .nv.constant0._Z6kernelv  --------------------------
	.section	.nv.constant0._Z6kernelv,"a",@progbits
	.sectionflags	@""
	.align	4
.nv.constant0._Z6kernelv:
	.zero		896


//--------------------- SYMBOLS --------------------------

	.type		.nv.reservedSmem.offset0,@object
	.size		.nv.reservedSmem.offset0,0x4
	.type		vprintf,@function
